//
// Generated by NVIDIA NVVM Compiler
//
// Compiler Build ID: CL-36424714
// Cuda compilation tools, release 13.0, V13.0.88
// Based on NVVM 20.0.0
//

.version 9.0
.target sm_100
.address_size 64

	// .globl	_Z16NaiveConvolution16KernelParameters

.visible .entry _Z16NaiveConvolution16KernelParameters(
	.param .align 8 .b8 _Z16NaiveConvolution16KernelParameters_param_0[48]
)
{


	ret;

}
	// .globl	_Z19ConstantConvolution16KernelParameters
.visible .entry _Z19ConstantConvolution16KernelParameters(
	.param .align 8 .b8 _Z19ConstantConvolution16KernelParameters_param_0[48]
)
{


	ret;

}
	// .globl	_Z17SharedConvolution16KernelParameters
.visible .entry _Z17SharedConvolution16KernelParameters(
	.param .align 8 .b8 _Z17SharedConvolution16KernelParameters_param_0[48]
)
{


	ret;

}


// ===== COMPILED SASS (sm_100) =====

	.target	sm_100

	.elftype	@"ET_EXEC"


//--------------------- .note.nv.tkinfo           --------------------------
	.section	.note.nv.tkinfo,"",@"SHT_NOTE"
	.sectionflags	@"SHF_NOTE_NV_TKINFO"
	.tkinfo
        /*0018*/ 	.word	0x00000002
        /*0030*/ 	.string	""
        /*0030*/ 	.string	"ptxas"
        /*0030*/ 	.string	"Cuda compilation tools, release 13.0, V13.0.88"
        /*0030*/ 	.string	"Build cuda_13.0.r13.0/compiler.36424714_0"
        /*0030*/ 	.string	"-arch sm_100 -m 64 "



//--------------------- .note.nv.cuinfo           --------------------------
	.section	.note.nv.cuinfo,"",@"SHT_NOTE"
	.sectionflags	@"SHF_NOTE_NV_CUINFO"
        /*0018*/ 	.short	0x0002
        /*001a*/ 	.short	0x0064
        /*001c*/ 	.short	0x0082
	.zero		2


//--------------------- .nv.info                  --------------------------
	.section	.nv.info,"",@"SHT_CUDA_INFO"
	.align	4


	//----- nvinfo : EIATTR_REGCOUNT
	.align		4
        /*0000*/ 	.byte	0x04, 0x2f
        /*0002*/ 	.short	(.L_1 - .L_0)
	.align		4
.L_0:
        /*0004*/ 	.word	index@(_Z16NaiveConvolution16KernelParameters)
        /*0008*/ 	.word	0x00000004


	//----- nvinfo : EIATTR_FRAME_SIZE
	.align		4
.L_1:
        /*000c*/ 	.byte	0x04, 0x11
        /*000e*/ 	.short	(.L_3 - .L_2)
	.align		4
.L_2:
        /*0010*/ 	.word	index@(_Z16NaiveConvolution16KernelParameters)
        /*0014*/ 	.word	0x00000000


	//----- nvinfo : EIATTR_REGCOUNT
	.align		4
.L_3:
        /*0018*/ 	.byte	0x04, 0x2f
        /*001a*/ 	.short	(.L_5 - .L_4)
	.align		4
.L_4:
        /*001c*/ 	.word	index@(_Z19ConstantConvolution16KernelParameters)
        /*0020*/ 	.word	0x00000004


	//----- nvinfo : EIATTR_FRAME_SIZE
	.align		4
.L_5:
        /*0024*/ 	.byte	0x04, 0x11
        /*0026*/ 	.short	(.L_7 - .L_6)
	.align		4
.L_6:
        /*0028*/ 	.word	index@(_Z19ConstantConvolution16KernelParameters)
        /*002c*/ 	.word	0x00000000


	//----- nvinfo : EIATTR_REGCOUNT
	.align		4
.L_7:
        /*0030*/ 	.byte	0x04, 0x2f
        /*0032*/ 	.short	(.L_9 - .L_8)
	.align		4
.L_8:
        /*0034*/ 	.word	index@(_Z17SharedConvolution16KernelParameters)
        /*0038*/ 	.word	0x00000004


	//----- nvinfo : EIATTR_FRAME_SIZE
	.align		4
.L_9:
        /*003c*/ 	.byte	0x04, 0x11
        /*003e*/ 	.short	(.L_11 - .L_10)
	.align		4
.L_10:
        /*0040*/ 	.word	index@(_Z17SharedConvolution16KernelParameters)
        /*0044*/ 	.word	0x00000000


	//----- nvinfo : EIATTR_MIN_STACK_SIZE
	.align		4
.L_11:
        /*0048*/ 	.byte	0x04, 0x12
        /*004a*/ 	.short	(.L_13 - .L_12)
	.align		4
.L_12:
        /*004c*/ 	.word	index@(_Z17SharedConvolution16KernelParameters)
        /*0050*/ 	.word	0x00000000


	//----- nvinfo : EIATTR_MIN_STACK_SIZE
	.align		4
.L_13:
        /*0054*/ 	.byte	0x04, 0x12
        /*0056*/ 	.short	(.L_15 - .L_14)
	.align		4
.L_14:
        /*0058*/ 	.word	index@(_Z19ConstantConvolution16KernelParameters)
        /*005c*/ 	.word	0x00000000


	//----- nvinfo : EIATTR_MIN_STACK_SIZE
	.align		4
.L_15:
        /*0060*/ 	.byte	0x04, 0x12
        /*0062*/ 	.short	(.L_17 - .L_16)
	.align		4
.L_16:
        /*0064*/ 	.word	index@(_Z16NaiveConvolution16KernelParameters)
        /*0068*/ 	.word	0x00000000
.L_17:


//--------------------- .nv.compat                --------------------------
	.section	.nv.compat,"",@"SHT_CUDA_COMPAT_INFO"
	.align	4
        /*0000*/ 	.byte	0x02, 0x09, 0x00, 0x00, 0x02, 0x02, 0x01, 0x00, 0x02, 0x05, 0x05, 0x00, 0x03, 0x07, 0x01, 0x01
        /*0010*/ 	.byte	0x02, 0x03, 0x00, 0x00, 0x02, 0x06, 0x01, 0x00, 0x04, 0x0b, 0x08, 0x00, 0x09, 0x00, 0x00, 0x00
        /*0020*/ 	.byte	0x00, 0x00, 0x00, 0x00


//--------------------- .nv.info._Z17SharedConvolution16KernelParameters --------------------------
	.section	.nv.info._Z17SharedConvolution16KernelParameters,"",@"SHT_CUDA_INFO"
	.sectionflags	@""
	.align	4


	//----- nvinfo : EIATTR_CUDA_API_VERSION
	.align		4
        /*0000*/ 	.byte	0x04, 0x37
        /*0002*/ 	.short	(.L_19 - .L_18)
.L_18:
        /*0004*/ 	.word	0x00000082


	//----- nvinfo : EIATTR_KPARAM_INFO
	.align		4
.L_19:
        /*0008*/ 	.byte	0x04, 0x17
        /*000a*/ 	.short	(.L_21 - .L_20)
.L_20:
        /*000c*/ 	.word	0x00000000
        /*0010*/ 	.short	0x0000
        /*0012*/ 	.short	0x0000
        /*0014*/ 	.byte	0x00, 0xf0, 0xc1, 0x00


	//----- nvinfo : EIATTR_SPARSE_MMA_MASK
	.align		4
.L_21:
        /*0018*/ 	.byte	0x03, 0x50
        /*001a*/ 	.short	0x0000


	//----- nvinfo : EIATTR_MAXREG_COUNT
	.align		4
        /*001c*/ 	.byte	0x03, 0x1b
        /*001e*/ 	.short	0x00ff


	//----- nvinfo : EIATTR_MERCURY_ISA_VERSION
	.align		4
        /*0020*/ 	.byte	0x03, 0x5f
        /*0022*/ 	.short	0x0101


	//----- nvinfo : EIATTR_VRC_CTA_INIT_COUNT
	.align		4
        /*0024*/ 	.byte	0x02, 0x4a
	.zero		1
	.zero		1


	//----- nvinfo : EIATTR_EXIT_INSTR_OFFSETS
	.align		4
        /*0028*/ 	.byte	0x04, 0x1c
        /*002a*/ 	.short	(.L_23 - .L_22)


	//   ....[0]....
.L_22:
        /*002c*/ 	.word	0x00000010


	//----- nvinfo : EIATTR_CBANK_PARAM_SIZE
	.align		4
.L_23:
        /*0030*/ 	.byte	0x03, 0x19
        /*0032*/ 	.short	0x0030


	//----- nvinfo : EIATTR_PARAM_CBANK
	.align		4
        /*0034*/ 	.byte	0x04, 0x0a
        /*0036*/ 	.short	(.L_25 - .L_24)
	.align		4
.L_24:
        /*0038*/ 	.word	index@(.nv.constant0._Z17SharedConvolution16KernelParameters)
        /*003c*/ 	.short	0x0380
        /*003e*/ 	.short	0x0030


	//----- nvinfo : EIATTR_SW_WAR
	.align		4
.L_25:
        /*0040*/ 	.byte	0x04, 0x36
        /*0042*/ 	.short	(.L_27 - .L_26)
.L_26:
        /*0044*/ 	.word	0x00000008
.L_27:


//--------------------- .nv.info._Z19ConstantConvolution16KernelParameters --------------------------
	.section	.nv.info._Z19ConstantConvolution16KernelParameters,"",@"SHT_CUDA_INFO"
	.sectionflags	@""
	.align	4


	//----- nvinfo : EIATTR_CUDA_API_VERSION
	.align		4
        /*0000*/ 	.byte	0x04, 0x37
        /*0002*/ 	.short	(.L_29 - .L_28)
.L_28:
        /*0004*/ 	.word	0x00000082


	//----- nvinfo : EIATTR_KPARAM_INFO
	.align		4
.L_29:
        /*0008*/ 	.byte	0x04, 0x17
        /*000a*/ 	.short	(.L_31 - .L_30)
.L_30:
        /*000c*/ 	.word	0x00000000
        /*0010*/ 	.short	0x0000
        /*0012*/ 	.short	0x0000
        /*0014*/ 	.byte	0x00, 0xf0, 0xc1, 0x00


	//----- nvinfo : EIATTR_SPARSE_MMA_MASK
	.align		4
.L_31:
        /*0018*/ 	.byte	0x03, 0x50
        /*001a*/ 	.short	0x0000


	//----- nvinfo : EIATTR_MAXREG_COUNT
	.align		4
        /*001c*/ 	.byte	0x03, 0x1b
        /*001e*/ 	.short	0x00ff


	//----- nvinfo : EIATTR_MERCURY_ISA_VERSION
	.align		4
        /*0020*/ 	.byte	0x03, 0x5f
        /*0022*/ 	.short	0x0101


	//----- nvinfo : EIATTR_VRC_CTA_INIT_COUNT
	.align		4
        /*0024*/ 	.byte	0x02, 0x4a
	.zero		1
	.zero		1


	//----- nvinfo : EIATTR_EXIT_INSTR_OFFSETS
	.align		4
        /*0028*/ 	.byte	0x04, 0x1c
        /*002a*/ 	.short	(.L_33 - .L_32)


	//   ....[0]....
.L_32:
        /*002c*/ 	.word	0x00000010


	//----- nvinfo : EIATTR_CBANK_PARAM_SIZE
	.align		4
.L_33:
        /*0030*/ 	.byte	0x03, 0x19
        /*0032*/ 	.short	0x0030


	//----- nvinfo : EIATTR_PARAM_CBANK
	.align		4
        /*0034*/ 	.byte	0x04, 0x0a
        /*0036*/ 	.short	(.L_35 - .L_34)
	.align		4
.L_34:
        /*0038*/ 	.word	index@(.nv.constant0._Z19ConstantConvolution16KernelParameters)
        /*003c*/ 	.short	0x0380
        /*003e*/ 	.short	0x0030


	//----- nvinfo : EIATTR_SW_WAR
	.align		4
.L_35:
        /*0040*/ 	.byte	0x04, 0x36
        /*0042*/ 	.short	(.L_37 - .L_36)
.L_36:
        /*0044*/ 	.word	0x00000008
.L_37:


//--------------------- .nv.info._Z16NaiveConvolution16KernelParameters --------------------------
	.section	.nv.info._Z16NaiveConvolution16KernelParameters,"",@"SHT_CUDA_INFO"
	.sectionflags	@""
	.align	4


	//----- nvinfo : EIATTR_CUDA_API_VERSION
	.align		4
        /*0000*/ 	.byte	0x04, 0x37
        /*0002*/ 	.short	(.L_39 - .L_38)
.L_38:
        /*0004*/ 	.word	0x00000082


	//----- nvinfo : EIATTR_KPARAM_INFO
	.align		4
.L_39:
        /*0008*/ 	.byte	0x04, 0x17
        /*000a*/ 	.short	(.L_41 - .L_40)
.L_40:
        /*000c*/ 	.word	0x00000000
        /*0010*/ 	.short	0x0000
        /*0012*/ 	.short	0x0000
        /*0014*/ 	.byte	0x00, 0xf0, 0xc1, 0x00


	//----- nvinfo : EIATTR_SPARSE_MMA_MASK
	.align		4
.L_41:
        /*0018*/ 	.byte	0x03, 0x50
        /*001a*/ 	.short	0x0000


	//----- nvinfo : EIATTR_MAXREG_COUNT
	.align		4
        /*001c*/ 	.byte	0x03, 0x1b
        /*001e*/ 	.short	0x00ff


	//----- nvinfo : EIATTR_MERCURY_ISA_VERSION
	.align		4
        /*0020*/ 	.byte	0x03, 0x5f
        /*0022*/ 	.short	0x0101


	//----- nvinfo : EIATTR_VRC_CTA_INIT_COUNT
	.align		4
        /*0024*/ 	.byte	0x02, 0x4a
	.zero		1
	.zero		1


	//----- nvinfo : EIATTR_EXIT_INSTR_OFFSETS
	.align		4
        /*0028*/ 	.byte	0x04, 0x1c
        /*002a*/ 	.short	(.L_43 - .L_42)


	//   ....[0]....
.L_42:
        /*002c*/ 	.word	0x00000010


	//----- nvinfo : EIATTR_CBANK_PARAM_SIZE
	.align		4
.L_43:
        /*0030*/ 	.byte	0x03, 0x19
        /*0032*/ 	.short	0x0030


	//----- nvinfo : EIATTR_PARAM_CBANK
	.align		4
        /*0034*/ 	.byte	0x04, 0x0a
        /*0036*/ 	.short	(.L_45 - .L_44)
	.align		4
.L_44:
        /*0038*/ 	.word	index@(.nv.constant0._Z16NaiveConvolution16KernelParameters)
        /*003c*/ 	.short	0x0380
        /*003e*/ 	.short	0x0030


	//----- nvinfo : EIATTR_SW_WAR
	.align		4
.L_45:
        /*0040*/ 	.byte	0x04, 0x36
        /*0042*/ 	.short	(.L_47 - .L_46)
.L_46:
        /*0044*/ 	.word	0x00000008
.L_47:


//--------------------- .nv.callgraph             --------------------------
	.section	.nv.callgraph,"",@"SHT_CUDA_CALLGRAPH"
	.align	4
	.sectionentsize	8
	.align		4
        /*0000*/ 	.word	0x00000000
	.align		4
        /*0004*/ 	.word	0xffffffff
	.align		4
        /*0008*/ 	.word	0x00000000
	.align		4
        /*000c*/ 	.word	0xfffffffe
	.align		4
        /*0010*/ 	.word	0x00000000
	.align		4
        /*0014*/ 	.word	0xfffffffd
	.align		4
        /*0018*/ 	.word	0x00000000
	.align		4
        /*001c*/ 	.word	0xfffffffc


//--------------------- .text._Z17SharedConvolution16KernelParameters --------------------------
	.section	.text._Z17SharedConvolution16KernelParameters,"ax",@progbits
	.align	128
        .global         _Z17SharedConvolution16KernelParameters
        .type           _Z17SharedConvolution16KernelParameters,@function
        .size           _Z17SharedConvolution16KernelParameters,(.L_x_3 - _Z17SharedConvolution16KernelParameters)
        .other          _Z17SharedConvolution16KernelParameters,@"STO_CUDA_ENTRY STV_DEFAULT"
_Z17SharedConvolution16KernelParameters:
.text._Z17SharedConvolution16KernelParameters:
[----:B------:R-:W-:Y:S01]  /*0000*/  LDC R1, c[0x0][0x37c] ;  /* 0x0000df00ff017b82 */ /* 0x000fe20000000800 */
[----:B------:R-:W-:Y:S05]  /*0010*/  EXIT ;  /* 0x000000000000794d */ /* 0x000fea0003800000 */
.L_x_0:
[----:B------:R-:W-:-:S00]  /*0020*/  BRA `(.L_x_0) ;  /* 0xfffffffc00fc7947 */ /* 0x000fc0000383ffff */
[----:B------:R-:W-:-:S00]  /*0030*/  NOP ;  /* 0x0000000000007918 */ /* 0x000fc00000000000 */
        /* <DEDUP_REMOVED lines=12> */
.L_x_3:


//--------------------- .text._Z19ConstantConvolution16KernelParameters --------------------------
	.section	.text._Z19ConstantConvolution16KernelParameters,"ax",@progbits
	.align	128
        .global         _Z19ConstantConvolution16KernelParameters
        .type           _Z19ConstantConvolution16KernelParameters,@function
        .size           _Z19ConstantConvolution16KernelParameters,(.L_x_4 - _Z19ConstantConvolution16KernelParameters)
        .other          _Z19ConstantConvolution16KernelParameters,@"STO_CUDA_ENTRY STV_DEFAULT"
_Z19ConstantConvolution16KernelParameters:
.text._Z19ConstantConvolution16KernelParameters:
[----:B------:R-:W-:Y:S01]  /*0000*/  LDC R1, c[0x0][0x37c] ;  /* 0x0000df00ff017b82 */ /* 0x000fe20000000800 */
[----:B------:R-:W-:Y:S05]  /*0010*/  EXIT ;  /* 0x000000000000794d */ /* 0x000fea0003800000 */
.L_x_1:
        /* <DEDUP_REMOVED lines=14> */
.L_x_4:


//--------------------- .text._Z16NaiveConvolution16KernelParameters --------------------------
	.section	.text._Z16NaiveConvolution16KernelParameters,"ax",@progbits
	.align	128
        .global         _Z16NaiveConvolution16KernelParameters
        .type           _Z16NaiveConvolution16KernelParameters,@function
        .size           _Z16NaiveConvolution16KernelParameters,(.L_x_5 - _Z16NaiveConvolution16KernelParameters)
        .other          _Z16NaiveConvolution16KernelParameters,@"STO_CUDA_ENTRY STV_DEFAULT"
_Z16NaiveConvolution16KernelParameters:
.text._Z16NaiveConvolution16KernelParameters:
[----:B------:R-:W-:Y:S01]  /*0000*/  LDC R1, c[0x0][0x37c] ;  /* 0x0000df00ff017b82 */ /* 0x000fe20000000800 */
[----:B------:R-:W-:Y:S05]  /*0010*/  EXIT ;  /* 0x000000000000794d */ /* 0x000fea0003800000 */
.L_x_2:
        /* <DEDUP_REMOVED lines=14> */
.L_x_5:


//--------------------- .nv.shared.reserved.0     --------------------------
	.section	.nv.shared.reserved.0,"aw",@nobits
	.weak		__nv_reservedSMEM_offset_0_alias
	.size		__nv_reservedSMEM_offset_0_alias, 0, 64
	.other		__nv_reservedSMEM_offset_0_alias,@"STO_CUDA_RESERVED_SHARED STV_DEFAULT"
__nv_reservedSMEM_offset_0_alias:
	.zero		0
	.zero		64


//--------------------- .nv.constant0._Z17SharedConvolution16KernelParameters --------------------------
	.section	.nv.constant0._Z17SharedConvolution16KernelParameters,"a",@progbits
	.sectionflags	@""
	.align	4
.nv.constant0._Z17SharedConvolution16KernelParameters:
	.zero		944


//--------------------- .nv.constant0._Z19ConstantConvolution16KernelParameters --------------------------
	.section	.nv.constant0._Z19ConstantConvolution16KernelParameters,"a",@progbits
	.sectionflags	@""
	.align	4
.nv.constant0._Z19ConstantConvolution16KernelParameters:
	.zero		944


//--------------------- .nv.constant0._Z16NaiveConvolution16KernelParameters --------------------------
	.section	.nv.constant0._Z16NaiveConvolution16KernelParameters,"a",@progbits
	.sectionflags	@""
	.align	4
.nv.constant0._Z16NaiveConvolution16KernelParameters:
	.zero		944


//--------------------- SYMBOLS --------------------------

	.type		.nv.reservedSmem.offset0,@object
	.size		.nv.reservedSmem.offset0,0x4
